	.headerflags	@"EF_CUDA_TEXMODE_UNIFIED EF_CUDA_64BIT_ADDRESS EF_CUDA_ACCELERATORS EF_CUDA_SM90 EF_CUDA_VIRTUAL_SM(EF_CUDA_SM90)"
	.elftype	@"ET_EXEC"


//--------------------- .nv.info                  --------------------------
	.section	.nv.info,"",@"SHT_CUDA_INFO"
	.align	4


	//----- nvinfo : EIATTR_REGCOUNT
	.align		4
        /*0000*/ 	.byte	0x04, 0x2f
        /*0002*/ 	.short	(.L_1 - .L_0)
	.align		4
.L_0:
        /*0004*/ 	.word	index@(triton_poi_fused_convolution_0)
        /*0008*/ 	.word	0x0000000c


	//----- nvinfo : EIATTR_MIN_STACK_SIZE
	.align		4
.L_1:
        /*000c*/ 	.byte	0x04, 0x12
        /*000e*/ 	.short	(.L_3 - .L_2)
	.align		4
.L_2:
        /*0010*/ 	.word	index@(triton_poi_fused_convolution_0)
        /*0014*/ 	.word	0x00000000


	//----- nvinfo : EIATTR_FRAME_SIZE
	.align		4
.L_3:
        /*0018*/ 	.byte	0x04, 0x11
        /*001a*/ 	.short	(.L_5 - .L_4)
	.align		4
.L_4:
        /*001c*/ 	.word	index@(triton_poi_fused_convolution_0)
        /*0020*/ 	.word	0x00000000


	//----- nvinfo : EIATTR_MIN_STACK_SIZE
	.align		4
.L_5:
        /*0024*/ 	.byte	0x04, 0x12
        /*0026*/ 	.short	(.L_7 - .L_6)
	.align		4
.L_6:
        /*0028*/ 	.word	index@(triton_poi_fused_convolution_0)
        /*002c*/ 	.word	0x00000000
.L_7:


//--------------------- .nv.info.triton_poi_fused_convolution_0 --------------------------
	.section	.nv.info.triton_poi_fused_convolution_0,"",@"SHT_CUDA_INFO"
	.sectionflags	@""
	.align	4


	//----- nvinfo : EIATTR_CUDA_API_VERSION
	.align		4
        /*0000*/ 	.byte	0x04, 0x37
        /*0002*/ 	.short	(.L_9 - .L_8)
.L_8:
        /*0004*/ 	.word	0x0000007c


	//----- nvinfo : EIATTR_KPARAM_INFO
	.align		4
.L_9:
        /*0008*/ 	.byte	0x04, 0x17
        /*000a*/ 	.short	(.L_11 - .L_10)
.L_10:
        /*000c*/ 	.word	0x00000000
        /*0010*/ 	.short	0x0002
        /*0012*/ 	.short	0x0010
        /*0014*/ 	.byte	0x00, 0xf0, 0x11, 0x00


	//----- nvinfo : EIATTR_KPARAM_INFO
	.align		4
.L_11:
        /*0018*/ 	.byte	0x04, 0x17
        /*001a*/ 	.short	(.L_13 - .L_12)
.L_12:
        /*001c*/ 	.word	0x00000000
        /*0020*/ 	.short	0x0001
        /*0022*/ 	.short	0x0008
        /*0024*/ 	.byte	0x00, 0xf4, 0x21, 0x00


	//----- nvinfo : EIATTR_KPARAM_INFO
	.align		4
.L_13:
        /*0028*/ 	.byte	0x04, 0x17
        /*002a*/ 	.short	(.L_15 - .L_14)
.L_14:
        /*002c*/ 	.word	0x00000000
        /*0030*/ 	.short	0x0000
        /*0032*/ 	.short	0x0000
        /*0034*/ 	.byte	0x00, 0xf4, 0x21, 0x00


	//----- nvinfo : EIATTR_SPARSE_MMA_MASK
	.align		4
.L_15:
        /*0038*/ 	.byte	0x03, 0x50
        /*003a*/ 	.short	0x0000


	//----- nvinfo : EIATTR_MAXREG_COUNT
	.align		4
        /*003c*/ 	.byte	0x03, 0x1b
        /*003e*/ 	.short	0x00ff


	//----- nvinfo : EIATTR_EXIT_INSTR_OFFSETS
	.align		4
        /*0040*/ 	.byte	0x04, 0x1c
        /*0042*/ 	.short	(.L_17 - .L_16)


	//   ....[0]....
.L_16:
        /*0044*/ 	.word	0x000001b0


	//   ....[1]....
        /*0048*/ 	.word	0x000001d0


	//----- nvinfo : EIATTR_REQNTID
	.align		4
.L_17:
        /*004c*/ 	.byte	0x04, 0x10
        /*004e*/ 	.short	(.L_19 - .L_18)
.L_18:
        /*0050*/ 	.word	0x00000080
        /*0054*/ 	.word	0x00000001
        /*0058*/ 	.word	0x00000001


	//----- nvinfo : EIATTR_CBANK_PARAM_SIZE
	.align		4
.L_19:
        /*005c*/ 	.byte	0x03, 0x19
        /*005e*/ 	.short	0x0014


	//----- nvinfo : EIATTR_PARAM_CBANK
	.align		4
        /*0060*/ 	.byte	0x04, 0x0a
        /*0062*/ 	.short	(.L_21 - .L_20)
	.align		4
.L_20:
        /*0064*/ 	.word	index@(.nv.constant0.triton_poi_fused_convolution_0)
        /*0068*/ 	.short	0x0210
        /*006a*/ 	.short	0x0014


	//----- nvinfo : EIATTR_SW_WAR
	.align		4
.L_21:
        /*006c*/ 	.byte	0x04, 0x36
        /*006e*/ 	.short	(.L_23 - .L_22)
.L_22:
        /*0070*/ 	.word	0x00000008
.L_23:


//--------------------- .nv.callgraph             --------------------------
	.section	.nv.callgraph,"",@"SHT_CUDA_CALLGRAPH"
	.align	4
	.sectionentsize	8
	.align		4
        /*0000*/ 	.word	0x00000000
	.align		4
        /*0004*/ 	.word	0xffffffff
	.align		4
        /*0008*/ 	.word	0x00000000
	.align		4
        /*000c*/ 	.word	0xfffffffe
	.align		4
        /*0010*/ 	.word	0x00000000
	.align		4
        /*0014*/ 	.word	0xfffffffd
	.align		4
        /*0018*/ 	.word	0x00000000
	.align		4
        /*001c*/ 	.word	0xfffffffc


//--------------------- .text.triton_poi_fused_convolution_0 --------------------------
	.section	.text.triton_poi_fused_convolution_0,"ax",@progbits
	.align	128
        .global         triton_poi_fused_convolution_0
        .type           triton_poi_fused_convolution_0,@function
        .size           triton_poi_fused_convolution_0,(.L_x_1 - triton_poi_fused_convolution_0)
        .other          triton_poi_fused_convolution_0,@"STO_CUDA_ENTRY STV_DEFAULT"
triton_poi_fused_convolution_0:
.text.triton_poi_fused_convolution_0:
[----:B------:R-:W0:Y:S02]  /*0000*/  LDC R1, c[0x0][0x28] ;  /* 0x00000a00ff017b82 */ /* 0x000e240000000800 */
[----:B------:R-:W1:Y:S01]  /*0010*/  S2R R0, SR_TID.X ;  /* 0x0000000000007919 */ /* 0x000e620000002100 */
[----:B------:R-:W2:Y:S01]  /*0020*/  LDC.64 R2, c[0x0][0x210] ;  /* 0x00008400ff027b82 */ /* 0x000ea20000000a00 */
[----:B------:R-:W-:Y:S01]  /*0030*/  ULDC.64 UR4, c[0x0][0x208] ;  /* 0x0000820000047ab9 */ /* 0x000fe20000000a00 */
[----:B------:R-:W3:Y:S06]  /*0040*/  S2R R7, SR_CTAID.X ;  /* 0x0000000000077919 */ /* 0x000eec0000002500 */
[----:B------:R-:W4:Y:S01]  /*0050*/  LDC.64 R4, c[0x0][0x218] ;  /* 0x00008600ff047b82 */ /* 0x000f220000000a00 */
[----:B-1----:R-:W-:Y:S01]  /*0060*/  IMAD.SHL.U32 R0, R0, 0x2, RZ ;  /* 0x0000000200007824 */ /* 0x002fe200078e00ff */
[----:B---3--:R-:W-:-:S04]  /*0070*/  SHF.R.S32.HI R6, RZ, 0x17, R7 ;  /* 0x00000017ff067819 */ /* 0x008fc80000011407 */
[----:B------:R-:W-:Y:S02]  /*0080*/  LOP3.LUT R0, R0, 0xfe, RZ, 0xc0, !PT ;  /* 0x000000fe00007812 */ /* 0x000fe400078ec0ff */
[----:B------:R-:W-:-:S03]  /*0090*/  SGXT R6, R6, 0x1 ;  /* 0x000000010606781a */ /* 0x000fc60000000200 */
[----:B------:R-:W-:-:S04]  /*00a0*/  IMAD R7, R7, 0x100, R0 ;  /* 0x0000010007077824 */ /* 0x000fc800078e0200 */
[C---:B--2---:R-:W-:Y:S01]  /*00b0*/  IMAD.WIDE R2, R7.reuse, 0x4, R2 ;  /* 0x0000000407027825 */ /* 0x044fe200078e0202 */
[----:B------:R-:W-:Y:S02]  /*00c0*/  LEA.HI R6, R6, R7, RZ, 0x4 ;  /* 0x0000000706067211 */ /* 0x000fe400078f20ff */
[----:B------:R-:W-:Y:S02]  /*00d0*/  ISETP.GE.AND P0, PT, R7, 0x100, PT ;  /* 0x000001000700780c */ /* 0x000fe40003f06270 */
[----:B------:R-:W-:-:S04]  /*00e0*/  SHF.R.S32.HI R6, RZ, 0x4, R6 ;  /* 0x00000004ff067819 */ /* 0x000fc80000011406 */
[----:B------:R-:W-:-:S04]  /*00f0*/  LEA.HI R0, R6, R6, RZ, 0x2 ;  /* 0x0000000606007211 */ /* 0x000fc800078f10ff */
[----:B------:R-:W-:Y:S01]  /*0100*/  LOP3.LUT R9, R0, 0xfffffffc, RZ, 0xc0, !PT ;  /* 0xfffffffc00097812 */ /* 0x000fe200078ec0ff */
[----:B------:R-:W-:-:S04]  /*0110*/  IMAD.MOV.U32 R0, RZ, RZ, RZ ;  /* 0x000000ffff007224 */ /* 0x000fc800078e00ff */
[----:B------:R-:W-:Y:S01]  /*0120*/  IMAD.IADD R9, R6, 0x1, -R9 ;  /* 0x0000000106097824 */ /* 0x000fe200078e0a09 */
[----:B------:R-:W-:-:S03]  /*0130*/  CS2R R6, SRZ ;  /* 0x0000000000067805 */ /* 0x000fc6000001ff00 */
[----:B----4-:R-:W-:-:S03]  /*0140*/  IMAD.WIDE R4, R9, 0x4, R4 ;  /* 0x0000000409047825 */ /* 0x010fc600078e0204 */
[----:B------:R-:W2:Y:S01]  /*0150*/  @!P0 LDG.E.64 R6, desc[UR4][R2.64] ;  /* 0x0000000402068981 */ /* 0x000ea2000c1e1b00 */
[----:B------:R-:W-:-:S03]  /*0160*/  IMAD.MOV.U32 R9, RZ, RZ, RZ ;  /* 0x000000ffff097224 */ /* 0x000fc600078e00ff */
[----:B------:R-:W2:Y:S04]  /*0170*/  @!P0 LDG.E.EL R0, desc[UR4][R4.64] ;  /* 0x0000000404008981 */ /* 0x000ea8000c2e1900 */
[----:B------:R-:W3:Y:S01]  /*0180*/  @!P0 LDG.E.EL R9, desc[UR4][R4.64] ;  /* 0x0000000404098981 */ /* 0x000ee2000c2e1900 */
[----:B--2---:R-:W-:Y:S01]  /*0190*/  FADD R7, R0, R7 ;  /* 0x0000000700077221 */ /* 0x004fe20000000000 */
[----:B---3--:R-:W-:Y:S01]  /*01a0*/  FADD R6, R9, R6 ;  /* 0x0000000609067221 */ /* 0x008fe20000000000 */
[----:B------:R-:W-:Y:S06]  /*01b0*/  @P0 EXIT ;  /* 0x000000000000094d */ /* 0x000fec0003800000 */
[----:B------:R-:W-:Y:S01]  /*01c0*/  STG.E.64 desc[UR4][R2.64], R6 ;  /* 0x0000000602007986 */ /* 0x000fe2000c101b04 */
[----:B------:R-:W-:Y:S05]  /*01d0*/  EXIT ;  /* 0x000000000000794d */ /* 0x000fea0003800000 */
.L_x_0:
[----:B------:R-:W-:-:S00]  /*01e0*/  BRA `(.L_x_0) ;  /* 0xfffffffc00fc7947 */ /* 0x000fc0000383ffff */
[----:B------:R-:W-:-:S00]  /*01f0*/  NOP ;  /* 0x0000000000007918 */ /* 0x000fc00000000000 */
        /* <DEDUP_REMOVED lines=8> */
.L_x_1:


//--------------------- .nv.constant0.triton_poi_fused_convolution_0 --------------------------
	.section	.nv.constant0.triton_poi_fused_convolution_0,"a",@progbits
	.sectionflags	@""
	.align	4
.nv.constant0.triton_poi_fused_convolution_0:
	.zero		548
